//
// Generated by NVIDIA NVVM Compiler
//
// Compiler Build ID: CL-36424714
// Cuda compilation tools, release 13.0, V13.0.88
// Based on NVVM 20.0.0
//

.version 9.0
.target sm_100
.address_size 64

	// .globl	_Z7mtmmultPfPKfii

.visible .entry _Z7mtmmultPfPKfii(
	.param .u64 .ptr .align 1 _Z7mtmmultPfPKfii_param_0,
	.param .u64 .ptr .align 1 _Z7mtmmultPfPKfii_param_1,
	.param .u32 _Z7mtmmultPfPKfii_param_2,
	.param .u32 _Z7mtmmultPfPKfii_param_3
)
{
	.reg .pred 	%p<17>;
	.reg .b32 	%r<96>;
	.reg .b32 	%f<249>;
	.reg .b64 	%rd<50>;

	ld.param.u64 	%rd7, [_Z7mtmmultPfPKfii_param_0];
	ld.param.u64 	%rd8, [_Z7mtmmultPfPKfii_param_1];
	ld.param.u32 	%r52, [_Z7mtmmultPfPKfii_param_2];
	ld.param.u32 	%r51, [_Z7mtmmultPfPKfii_param_3];
	cvta.to.global.u64 	%rd1, %rd8;
	mov.u32 	%r53, %tid.x;
	mov.u32 	%r54, %ctaid.x;
	mov.u32 	%r55, %ntid.x;
	mad.lo.s32 	%r1, %r54, %r55, %r53;
	mov.u32 	%r56, %tid.y;
	mov.u32 	%r57, %ctaid.y;
	mov.u32 	%r58, %ntid.y;
	mad.lo.s32 	%r59, %r57, %r58, %r56;
	max.s32 	%r60, %r1, %r59;
	setp.ge.s32 	%p1, %r60, %r52;
	@%p1 bra 	$L__BB0_24;
	setp.lt.s32 	%p2, %r51, 4;
	mov.b32 	%r90, 0;
	mov.f32 	%f248, 0f00000000;
	mov.f32 	%f233, %f248;
	mov.f32 	%f234, %f248;
	mov.f32 	%f235, %f248;
	@%p2 bra 	$L__BB0_10;
	mul.lo.s32 	%r3, %r51, %r1;
	mul.lo.s32 	%r4, %r51, %r59;
	add.s32 	%r5, %r51, -4;
	shr.u32 	%r63, %r5, 2;
	add.s32 	%r6, %r63, 1;
	setp.lt.u32 	%p3, %r5, 12;
	mov.f32 	%f235, 0f00000000;
	mov.b32 	%r85, 0;
	mov.f32 	%f234, %f235;
	mov.f32 	%f233, %f235;
	mov.f32 	%f248, %f235;
	@%p3 bra 	$L__BB0_5;
	and.b32  	%r65, %r6, 2147483644;
	neg.s32 	%r84, %r65;
	add.s64 	%rd2, %rd1, 32;
	mul.wide.u32 	%rd9, %r4, 4;
	add.s64 	%rd49, %rd2, %rd9;
	mov.f32 	%f235, 0f00000000;
	mov.b32 	%r85, 0;
	mov.u32 	%r83, %r3;
$L__BB0_4:
	.pragma "nounroll";
	mul.wide.s32 	%rd10, %r83, 4;
	add.s64 	%rd11, %rd2, %rd10;
	ld.global.f32 	%f54, [%rd11+-32];
	ld.global.f32 	%f55, [%rd49+-32];
	fma.rn.f32 	%f56, %f54, %f55, %f248;
	ld.global.f32 	%f57, [%rd11+-28];
	ld.global.f32 	%f58, [%rd49+-28];
	fma.rn.f32 	%f59, %f57, %f58, %f233;
	ld.global.f32 	%f60, [%rd11+-24];
	ld.global.f32 	%f61, [%rd49+-24];
	fma.rn.f32 	%f62, %f60, %f61, %f234;
	ld.global.f32 	%f63, [%rd11+-20];
	ld.global.f32 	%f64, [%rd49+-20];
	fma.rn.f32 	%f65, %f63, %f64, %f235;
	ld.global.f32 	%f66, [%rd11+-16];
	ld.global.f32 	%f67, [%rd49+-16];
	fma.rn.f32 	%f68, %f66, %f67, %f56;
	ld.global.f32 	%f69, [%rd11+-12];
	ld.global.f32 	%f70, [%rd49+-12];
	fma.rn.f32 	%f71, %f69, %f70, %f59;
	ld.global.f32 	%f72, [%rd11+-8];
	ld.global.f32 	%f73, [%rd49+-8];
	fma.rn.f32 	%f74, %f72, %f73, %f62;
	ld.global.f32 	%f75, [%rd11+-4];
	ld.global.f32 	%f76, [%rd49+-4];
	fma.rn.f32 	%f77, %f75, %f76, %f65;
	ld.global.f32 	%f78, [%rd11];
	ld.global.f32 	%f79, [%rd49];
	fma.rn.f32 	%f80, %f78, %f79, %f68;
	ld.global.f32 	%f81, [%rd11+4];
	ld.global.f32 	%f82, [%rd49+4];
	fma.rn.f32 	%f83, %f81, %f82, %f71;
	ld.global.f32 	%f84, [%rd11+8];
	ld.global.f32 	%f85, [%rd49+8];
	fma.rn.f32 	%f86, %f84, %f85, %f74;
	ld.global.f32 	%f87, [%rd11+12];
	ld.global.f32 	%f88, [%rd49+12];
	fma.rn.f32 	%f89, %f87, %f88, %f77;
	ld.global.f32 	%f90, [%rd11+16];
	ld.global.f32 	%f91, [%rd49+16];
	fma.rn.f32 	%f248, %f90, %f91, %f80;
	ld.global.f32 	%f92, [%rd11+20];
	ld.global.f32 	%f93, [%rd49+20];
	fma.rn.f32 	%f233, %f92, %f93, %f83;
	ld.global.f32 	%f94, [%rd11+24];
	ld.global.f32 	%f95, [%rd49+24];
	fma.rn.f32 	%f234, %f94, %f95, %f86;
	ld.global.f32 	%f96, [%rd11+28];
	ld.global.f32 	%f97, [%rd49+28];
	fma.rn.f32 	%f235, %f96, %f97, %f89;
	add.s32 	%r85, %r85, 16;
	add.s32 	%r84, %r84, 4;
	add.s32 	%r83, %r83, 16;
	add.s64 	%rd49, %rd49, 64;
	setp.eq.s32 	%p4, %r84, 0;
	@%p4 bra 	$L__BB0_5;
	bra.uni 	$L__BB0_4;
$L__BB0_5:
	and.b32  	%r67, %r5, -4;
	add.s32 	%r90, %r67, 4;
	and.b32  	%r66, %r6, 3;
	setp.eq.s32 	%p5, %r66, 0;
	@%p5 bra 	$L__BB0_10;
	setp.eq.s32 	%p6, %r66, 1;
	@%p6 bra 	$L__BB0_8;
	add.s32 	%r68, %r85, %r3;
	mul.wide.s32 	%rd12, %r68, 4;
	add.s64 	%rd13, %rd1, %rd12;
	ld.global.f32 	%f99, [%rd13];
	add.s32 	%r69, %r85, %r4;
	mul.wide.u32 	%rd14, %r69, 4;
	add.s64 	%rd15, %rd1, %rd14;
	ld.global.f32 	%f100, [%rd15];
	fma.rn.f32 	%f101, %f99, %f100, %f248;
	ld.global.f32 	%f102, [%rd13+4];
	cvt.u64.u32 	%rd16, %r4;
	cvt.u64.u32 	%rd17, %r85;
	add.s64 	%rd18, %rd17, %rd16;
	shl.b64 	%rd19, %rd18, 2;
	add.s64 	%rd20, %rd1, %rd19;
	ld.global.f32 	%f103, [%rd20+4];
	fma.rn.f32 	%f104, %f102, %f103, %f233;
	ld.global.f32 	%f105, [%rd13+8];
	ld.global.f32 	%f106, [%rd20+8];
	fma.rn.f32 	%f107, %f105, %f106, %f234;
	ld.global.f32 	%f108, [%rd13+12];
	ld.global.f32 	%f109, [%rd20+12];
	fma.rn.f32 	%f110, %f108, %f109, %f235;
	ld.global.f32 	%f111, [%rd13+16];
	ld.global.f32 	%f112, [%rd20+16];
	fma.rn.f32 	%f248, %f111, %f112, %f101;
	ld.global.f32 	%f113, [%rd13+20];
	ld.global.f32 	%f114, [%rd20+20];
	fma.rn.f32 	%f233, %f113, %f114, %f104;
	ld.global.f32 	%f115, [%rd13+24];
	ld.global.f32 	%f116, [%rd20+24];
	fma.rn.f32 	%f234, %f115, %f116, %f107;
	ld.global.f32 	%f117, [%rd13+28];
	ld.global.f32 	%f118, [%rd20+28];
	fma.rn.f32 	%f235, %f117, %f118, %f110;
	add.s32 	%r85, %r85, 8;
$L__BB0_8:
	and.b32  	%r70, %r5, 4;
	setp.ne.s32 	%p7, %r70, 0;
	@%p7 bra 	$L__BB0_10;
	add.s32 	%r71, %r85, %r3;
	mul.wide.s32 	%rd21, %r71, 4;
	add.s64 	%rd22, %rd1, %rd21;
	ld.global.f32 	%f119, [%rd22];
	add.s32 	%r72, %r85, %r4;
	mul.wide.u32 	%rd23, %r72, 4;
	add.s64 	%rd24, %rd1, %rd23;
	ld.global.f32 	%f120, [%rd24];
	fma.rn.f32 	%f248, %f119, %f120, %f248;
	ld.global.f32 	%f121, [%rd22+4];
	cvt.u64.u32 	%rd25, %r4;
	cvt.u64.u32 	%rd26, %r85;
	add.s64 	%rd27, %rd26, %rd25;
	shl.b64 	%rd28, %rd27, 2;
	add.s64 	%rd29, %rd1, %rd28;
	ld.global.f32 	%f122, [%rd29+4];
	fma.rn.f32 	%f233, %f121, %f122, %f233;
	ld.global.f32 	%f123, [%rd22+8];
	ld.global.f32 	%f124, [%rd29+8];
	fma.rn.f32 	%f234, %f123, %f124, %f234;
	ld.global.f32 	%f125, [%rd22+12];
	ld.global.f32 	%f126, [%rd29+12];
	fma.rn.f32 	%f235, %f125, %f126, %f235;
$L__BB0_10:
	setp.ge.s32 	%p8, %r90, %r51;
	@%p8 bra 	$L__BB0_23;
	mul.lo.s32 	%r13, %r51, %r1;
	mul.lo.s32 	%r14, %r51, %r59;
	sub.s32 	%r15, %r51, %r90;
	and.b32  	%r16, %r15, 15;
	sub.s32 	%r73, %r90, %r51;
	setp.gt.u32 	%p9, %r73, -16;
	@%p9 bra 	$L__BB0_14;
	and.b32  	%r74, %r15, -16;
	neg.s32 	%r88, %r74;
	add.s64 	%rd4, %rd1, 32;
	add.s32 	%r87, %r90, %r13;
	add.s32 	%r86, %r90, %r14;
$L__BB0_13:
	.pragma "nounroll";
	mul.wide.s32 	%rd30, %r87, 4;
	add.s64 	%rd31, %rd4, %rd30;
	mul.wide.s32 	%rd32, %r86, 4;
	add.s64 	%rd33, %rd4, %rd32;
	ld.global.f32 	%f128, [%rd31+-32];
	ld.global.f32 	%f129, [%rd33+-32];
	fma.rn.f32 	%f130, %f128, %f129, %f248;
	ld.global.f32 	%f131, [%rd31+-28];
	ld.global.f32 	%f132, [%rd33+-28];
	fma.rn.f32 	%f133, %f131, %f132, %f130;
	ld.global.f32 	%f134, [%rd31+-24];
	ld.global.f32 	%f135, [%rd33+-24];
	fma.rn.f32 	%f136, %f134, %f135, %f133;
	ld.global.f32 	%f137, [%rd31+-20];
	ld.global.f32 	%f138, [%rd33+-20];
	fma.rn.f32 	%f139, %f137, %f138, %f136;
	ld.global.f32 	%f140, [%rd31+-16];
	ld.global.f32 	%f141, [%rd33+-16];
	fma.rn.f32 	%f142, %f140, %f141, %f139;
	ld.global.f32 	%f143, [%rd31+-12];
	ld.global.f32 	%f144, [%rd33+-12];
	fma.rn.f32 	%f145, %f143, %f144, %f142;
	ld.global.f32 	%f146, [%rd31+-8];
	ld.global.f32 	%f147, [%rd33+-8];
	fma.rn.f32 	%f148, %f146, %f147, %f145;
	ld.global.f32 	%f149, [%rd31+-4];
	ld.global.f32 	%f150, [%rd33+-4];
	fma.rn.f32 	%f151, %f149, %f150, %f148;
	ld.global.f32 	%f152, [%rd31];
	ld.global.f32 	%f153, [%rd33];
	fma.rn.f32 	%f154, %f152, %f153, %f151;
	ld.global.f32 	%f155, [%rd31+4];
	ld.global.f32 	%f156, [%rd33+4];
	fma.rn.f32 	%f157, %f155, %f156, %f154;
	ld.global.f32 	%f158, [%rd31+8];
	ld.global.f32 	%f159, [%rd33+8];
	fma.rn.f32 	%f160, %f158, %f159, %f157;
	ld.global.f32 	%f161, [%rd31+12];
	ld.global.f32 	%f162, [%rd33+12];
	fma.rn.f32 	%f163, %f161, %f162, %f160;
	ld.global.f32 	%f164, [%rd31+16];
	ld.global.f32 	%f165, [%rd33+16];
	fma.rn.f32 	%f166, %f164, %f165, %f163;
	ld.global.f32 	%f167, [%rd31+20];
	ld.global.f32 	%f168, [%rd33+20];
	fma.rn.f32 	%f169, %f167, %f168, %f166;
	ld.global.f32 	%f170, [%rd31+24];
	ld.global.f32 	%f171, [%rd33+24];
	fma.rn.f32 	%f172, %f170, %f171, %f169;
	ld.global.f32 	%f173, [%rd31+28];
	ld.global.f32 	%f174, [%rd33+28];
	fma.rn.f32 	%f248, %f173, %f174, %f172;
	add.s32 	%r90, %r90, 16;
	add.s32 	%r88, %r88, 16;
	add.s32 	%r87, %r87, 16;
	add.s32 	%r86, %r86, 16;
	setp.ne.s32 	%p10, %r88, 0;
	@%p10 bra 	$L__BB0_13;
$L__BB0_14:
	setp.eq.s32 	%p11, %r16, 0;
	@%p11 bra 	$L__BB0_23;
	and.b32  	%r35, %r15, 7;
	setp.lt.u32 	%p12, %r16, 8;
	@%p12 bra 	$L__BB0_17;
	add.s32 	%r75, %r90, %r13;
	mul.wide.s32 	%rd34, %r75, 4;
	add.s64 	%rd35, %rd1, %rd34;
	ld.global.f32 	%f176, [%rd35];
	add.s32 	%r76, %r90, %r14;
	mul.wide.s32 	%rd36, %r76, 4;
	add.s64 	%rd37, %rd1, %rd36;
	ld.global.f32 	%f177, [%rd37];
	fma.rn.f32 	%f178, %f176, %f177, %f248;
	ld.global.f32 	%f179, [%rd35+4];
	ld.global.f32 	%f180, [%rd37+4];
	fma.rn.f32 	%f181, %f179, %f180, %f178;
	ld.global.f32 	%f182, [%rd35+8];
	ld.global.f32 	%f183, [%rd37+8];
	fma.rn.f32 	%f184, %f182, %f183, %f181;
	ld.global.f32 	%f185, [%rd35+12];
	ld.global.f32 	%f186, [%rd37+12];
	fma.rn.f32 	%f187, %f185, %f186, %f184;
	ld.global.f32 	%f188, [%rd35+16];
	ld.global.f32 	%f189, [%rd37+16];
	fma.rn.f32 	%f190, %f188, %f189, %f187;
	ld.global.f32 	%f191, [%rd35+20];
	ld.global.f32 	%f192, [%rd37+20];
	fma.rn.f32 	%f193, %f191, %f192, %f190;
	ld.global.f32 	%f194, [%rd35+24];
	ld.global.f32 	%f195, [%rd37+24];
	fma.rn.f32 	%f196, %f194, %f195, %f193;
	ld.global.f32 	%f197, [%rd35+28];
	ld.global.f32 	%f198, [%rd37+28];
	fma.rn.f32 	%f248, %f197, %f198, %f196;
	add.s32 	%r90, %r90, 8;
$L__BB0_17:
	setp.eq.s32 	%p13, %r35, 0;
	@%p13 bra 	$L__BB0_23;
	and.b32  	%r38, %r15, 3;
	setp.lt.u32 	%p14, %r35, 4;
	@%p14 bra 	$L__BB0_20;
	add.s32 	%r77, %r90, %r13;
	mul.wide.s32 	%rd38, %r77, 4;
	add.s64 	%rd39, %rd1, %rd38;
	ld.global.f32 	%f200, [%rd39];
	add.s32 	%r78, %r90, %r14;
	mul.wide.s32 	%rd40, %r78, 4;
	add.s64 	%rd41, %rd1, %rd40;
	ld.global.f32 	%f201, [%rd41];
	fma.rn.f32 	%f202, %f200, %f201, %f248;
	ld.global.f32 	%f203, [%rd39+4];
	ld.global.f32 	%f204, [%rd41+4];
	fma.rn.f32 	%f205, %f203, %f204, %f202;
	ld.global.f32 	%f206, [%rd39+8];
	ld.global.f32 	%f207, [%rd41+8];
	fma.rn.f32 	%f208, %f206, %f207, %f205;
	ld.global.f32 	%f209, [%rd39+12];
	ld.global.f32 	%f210, [%rd41+12];
	fma.rn.f32 	%f248, %f209, %f210, %f208;
	add.s32 	%r90, %r90, 4;
$L__BB0_20:
	setp.eq.s32 	%p15, %r38, 0;
	@%p15 bra 	$L__BB0_23;
	add.s32 	%r95, %r90, %r14;
	add.s32 	%r94, %r90, %r13;
	neg.s32 	%r93, %r38;
$L__BB0_22:
	.pragma "nounroll";
	mul.wide.s32 	%rd42, %r95, 4;
	add.s64 	%rd43, %rd1, %rd42;
	mul.wide.s32 	%rd44, %r94, 4;
	add.s64 	%rd45, %rd1, %rd44;
	ld.global.f32 	%f211, [%rd45];
	ld.global.f32 	%f212, [%rd43];
	fma.rn.f32 	%f248, %f211, %f212, %f248;
	add.s32 	%r95, %r95, 1;
	add.s32 	%r94, %r94, 1;
	add.s32 	%r93, %r93, 1;
	setp.ne.s32 	%p16, %r93, 0;
	@%p16 bra 	$L__BB0_22;
$L__BB0_23:
	add.f32 	%f213, %f233, %f248;
	add.f32 	%f214, %f234, %f213;
	add.f32 	%f215, %f235, %f214;
	mad.lo.s32 	%r79, %r52, %r59, %r1;
	cvta.to.global.u64 	%rd46, %rd7;
	mul.wide.s32 	%rd47, %r79, 4;
	add.s64 	%rd48, %rd46, %rd47;
	st.global.f32 	[%rd48], %f215;
$L__BB0_24:
	ret;

}


// ===== COMPILED SASS (sm_100) =====

	.target	sm_100

	.elftype	@"ET_EXEC"


//--------------------- .note.nv.tkinfo           --------------------------
	.section	.note.nv.tkinfo,"",@"SHT_NOTE"
	.sectionflags	@"SHF_NOTE_NV_TKINFO"
	.tkinfo
        /*0018*/ 	.word	0x00000002
        /*0030*/ 	.string	""
        /*0030*/ 	.string	"ptxas"
        /*0030*/ 	.string	"Cuda compilation tools, release 13.0, V13.0.88"
        /*0030*/ 	.string	"Build cuda_13.0.r13.0/compiler.36424714_0"
        /*0030*/ 	.string	"-arch sm_100 -m 64 "



//--------------------- .note.nv.cuinfo           --------------------------
	.section	.note.nv.cuinfo,"",@"SHT_NOTE"
	.sectionflags	@"SHF_NOTE_NV_CUINFO"
        /*0018*/ 	.short	0x0002
        /*001a*/ 	.short	0x0064
        /*001c*/ 	.short	0x0082
	.zero		2


//--------------------- .nv.info                  --------------------------
	.section	.nv.info,"",@"SHT_CUDA_INFO"
	.align	4


	//----- nvinfo : EIATTR_REGCOUNT
	.align		4
        /*0000*/ 	.byte	0x04, 0x2f
        /*0002*/ 	.short	(.L_1 - .L_0)
	.align		4
.L_0:
        /*0004*/ 	.word	index@(_Z7mtmmultPfPKfii)
        /*0008*/ 	.word	0x00000020


	//----- nvinfo : EIATTR_FRAME_SIZE
	.align		4
.L_1:
        /*000c*/ 	.byte	0x04, 0x11
        /*000e*/ 	.short	(.L_3 - .L_2)
	.align		4
.L_2:
        /*0010*/ 	.word	index@(_Z7mtmmultPfPKfii)
        /*0014*/ 	.word	0x00000000


	//----- nvinfo : EIATTR_MIN_STACK_SIZE
	.align		4
.L_3:
        /*0018*/ 	.byte	0x04, 0x12
        /*001a*/ 	.short	(.L_5 - .L_4)
	.align		4
.L_4:
        /*001c*/ 	.word	index@(_Z7mtmmultPfPKfii)
        /*0020*/ 	.word	0x00000000
.L_5:


//--------------------- .nv.compat                --------------------------
	.section	.nv.compat,"",@"SHT_CUDA_COMPAT_INFO"
	.align	4
        /*0000*/ 	.byte	0x02, 0x09, 0x00, 0x00, 0x02, 0x02, 0x01, 0x00, 0x02, 0x05, 0x05, 0x00, 0x03, 0x07, 0x01, 0x01
        /*0010*/ 	.byte	0x02, 0x03, 0x00, 0x00, 0x02, 0x06, 0x01, 0x00, 0x04, 0x0b, 0x08, 0x00, 0x09, 0x00, 0x00, 0x00
        /*0020*/ 	.byte	0x00, 0x00, 0x00, 0x00


//--------------------- .nv.info._Z7mtmmultPfPKfii --------------------------
	.section	.nv.info._Z7mtmmultPfPKfii,"",@"SHT_CUDA_INFO"
	.sectionflags	@""
	.align	4


	//----- nvinfo : EIATTR_CUDA_API_VERSION
	.align		4
        /*0000*/ 	.byte	0x04, 0x37
        /*0002*/ 	.short	(.L_7 - .L_6)
.L_6:
        /*0004*/ 	.word	0x00000082


	//----- nvinfo : EIATTR_KPARAM_INFO
	.align		4
.L_7:
        /*0008*/ 	.byte	0x04, 0x17
        /*000a*/ 	.short	(.L_9 - .L_8)
.L_8:
        /*000c*/ 	.word	0x00000000
        /*0010*/ 	.short	0x0003
        /*0012*/ 	.short	0x0014
        /*0014*/ 	.byte	0x00, 0xf0, 0x11, 0x00


	//----- nvinfo : EIATTR_KPARAM_INFO
	.align		4
.L_9:
        /*0018*/ 	.byte	0x04, 0x17
        /*001a*/ 	.short	(.L_11 - .L_10)
.L_10:
        /*001c*/ 	.word	0x00000000
        /*0020*/ 	.short	0x0002
        /*0022*/ 	.short	0x0010
        /*0024*/ 	.byte	0x00, 0xf0, 0x11, 0x00


	//----- nvinfo : EIATTR_KPARAM_INFO
	.align		4
.L_11:
        /*0028*/ 	.byte	0x04, 0x17
        /*002a*/ 	.short	(.L_13 - .L_12)
.L_12:
        /*002c*/ 	.word	0x00000000
        /*0030*/ 	.short	0x0001
        /*0032*/ 	.short	0x0008
        /*0034*/ 	.byte	0x00, 0xf5, 0x21, 0x00


	//----- nvinfo : EIATTR_KPARAM_INFO
	.align		4
.L_13:
        /*0038*/ 	.byte	0x04, 0x17
        /*003a*/ 	.short	(.L_15 - .L_14)
.L_14:
        /*003c*/ 	.word	0x00000000
        /*0040*/ 	.short	0x0000
        /*0042*/ 	.short	0x0000
        /*0044*/ 	.byte	0x00, 0xf5, 0x21, 0x00


	//----- nvinfo : EIATTR_SPARSE_MMA_MASK
	.align		4
.L_15:
        /*0048*/ 	.byte	0x03, 0x50
        /*004a*/ 	.short	0x0000


	//----- nvinfo : EIATTR_MAXREG_COUNT
	.align		4
        /*004c*/ 	.byte	0x03, 0x1b
        /*004e*/ 	.short	0x00ff


	//----- nvinfo : EIATTR_MERCURY_ISA_VERSION
	.align		4
        /*0050*/ 	.byte	0x03, 0x5f
        /*0052*/ 	.short	0x0101


	//----- nvinfo : EIATTR_VRC_CTA_INIT_COUNT
	.align		4
        /*0054*/ 	.byte	0x02, 0x4a
	.zero		1
	.zero		1


	//----- nvinfo : EIATTR_EXIT_INSTR_OFFSETS
	.align		4
        /*0058*/ 	.byte	0x04, 0x1c
        /*005a*/ 	.short	(.L_17 - .L_16)


	//   ....[0]....
.L_16:
        /*005c*/ 	.word	0x000000c0


	//   ....[1]....
        /*0060*/ 	.word	0x00001400


	//----- nvinfo : EIATTR_CBANK_PARAM_SIZE
	.align		4
.L_17:
        /*0064*/ 	.byte	0x03, 0x19
        /*0066*/ 	.short	0x0018


	//----- nvinfo : EIATTR_PARAM_CBANK
	.align		4
        /*0068*/ 	.byte	0x04, 0x0a
        /*006a*/ 	.short	(.L_19 - .L_18)
	.align		4
.L_18:
        /*006c*/ 	.word	index@(.nv.constant0._Z7mtmmultPfPKfii)
        /*0070*/ 	.short	0x0380
        /*0072*/ 	.short	0x0018


	//----- nvinfo : EIATTR_SW_WAR
	.align		4
.L_19:
        /*0074*/ 	.byte	0x04, 0x36
        /*0076*/ 	.short	(.L_21 - .L_20)
.L_20:
        /*0078*/ 	.word	0x00000008
.L_21:


//--------------------- .nv.callgraph             --------------------------
	.section	.nv.callgraph,"",@"SHT_CUDA_CALLGRAPH"
	.align	4
	.sectionentsize	8
	.align		4
        /*0000*/ 	.word	0x00000000
	.align		4
        /*0004*/ 	.word	0xffffffff
	.align		4
        /*0008*/ 	.word	0x00000000
	.align		4
        /*000c*/ 	.word	0xfffffffe
	.align		4
        /*0010*/ 	.word	0x00000000
	.align		4
        /*0014*/ 	.word	0xfffffffd
	.align		4
        /*0018*/ 	.word	0x00000000
	.align		4
        /*001c*/ 	.word	0xfffffffc


//--------------------- .text._Z7mtmmultPfPKfii   --------------------------
	.section	.text._Z7mtmmultPfPKfii,"ax",@progbits
	.align	128
        .global         _Z7mtmmultPfPKfii
        .type           _Z7mtmmultPfPKfii,@function
        .size           _Z7mtmmultPfPKfii,(.L_x_11 - _Z7mtmmultPfPKfii)
        .other          _Z7mtmmultPfPKfii,@"STO_CUDA_ENTRY STV_DEFAULT"
_Z7mtmmultPfPKfii:
.text._Z7mtmmultPfPKfii:
[----:B------:R-:W-:Y:S01]  /*0000*/  LDC R1, c[0x0][0x37c] ;  /* 0x0000df00ff017b82 */ /* 0x000fe20000000800 */
[----:B------:R-:W0:Y:S07]  /*0010*/  S2R R0, SR_TID.X ;  /* 0x0000000000007919 */ /* 0x000e2e0000002100 */
[----:B------:R-:W0:Y:S01]  /*0020*/  LDC R3, c[0x0][0x360] ;  /* 0x0000d800ff037b82 */ /* 0x000e220000000800 */
[----:B------:R-:W1:Y:S01]  /*0030*/  LDCU UR6, c[0x0][0x390] ;  /* 0x00007200ff0677ac */ /* 0x000e620008000800 */
[----:B------:R-:W2:Y:S06]  /*0040*/  S2R R9, SR_TID.Y ;  /* 0x0000000000097919 */ /* 0x000eac0000002200 */
[----:B------:R-:W0:Y:S08]  /*0050*/  S2UR UR4, SR_CTAID.X ;  /* 0x00000000000479c3 */ /* 0x000e300000002500 */
[----:B------:R-:W2:Y:S08]  /*0060*/  S2UR UR5, SR_CTAID.Y ;  /* 0x00000000000579c3 */ /* 0x000eb00000002600 */
[----:B------:R-:W2:Y:S01]  /*0070*/  LDC R2, c[0x0][0x364] ;  /* 0x0000d900ff027b82 */ /* 0x000ea20000000800 */
[----:B0-----:R-:W-:-:S02]  /*0080*/  IMAD R0, R3, UR4, R0 ;  /* 0x0000000403007c24 */ /* 0x001fc4000f8e0200 */
[----:B--2---:R-:W-:-:S05]  /*0090*/  IMAD R9, R2, UR5, R9 ;  /* 0x0000000502097c24 */ /* 0x004fca000f8e0209 */
[----:B------:R-:W-:-:S04]  /*00a0*/  VIMNMX R2, PT, PT, R0, R9, !PT ;  /* 0x0000000900027248 */ /* 0x000fc80007fe0100 */
[----:B-1----:R-:W-:-:S13]  /*00b0*/  ISETP.GE.AND P0, PT, R2, UR6, PT ;  /* 0x0000000602007c0c */ /* 0x002fda000bf06270 */
[----:B------:R-:W-:Y:S05]  /*00c0*/  @P0 EXIT ;  /* 0x000000000000094d */ /* 0x000fea0003800000 */
[----:B------:R-:W0:Y:S01]  /*00d0*/  LDCU UR7, c[0x0][0x394] ;  /* 0x00007280ff0777ac */ /* 0x000e220008000800 */
[----:B------:R-:W-:Y:S01]  /*00e0*/  HFMA2 R12, -RZ, RZ, 0, 0 ;  /* 0x00000000ff0c7431 */ /* 0x000fe200000001ff */
[----:B------:R-:W-:Y:S02]  /*00f0*/  CS2R R14, SRZ ;  /* 0x00000000000e7805 */ /* 0x000fe4000001ff00 */
[----:B------:R-:W-:Y:S01]  /*0100*/  MOV R10, RZ ;  /* 0x000000ff000a7202 */ /* 0x000fe20000000f00 */
[----:B------:R-:W1:Y:S01]  /*0110*/  LDCU.64 UR12, c[0x0][0x358] ;  /* 0x00006b00ff0c77ac */ /* 0x000e620008000a00 */
[----:B------:R-:W-:Y:S01]  /*0120*/  UMOV UR4, URZ ;  /* 0x000000ff00047c82 */ /* 0x000fe20008000000 */
[----:B0-----:R-:W-:-:S09]  /*0130*/  UISETP.GE.AND UP0, UPT, UR7, 0x4, UPT ;  /* 0x000000040700788c */ /* 0x001fd2000bf06270 */
[----:B-1----:R-:W-:Y:S05]  /*0140*/  BRA.U !UP0, `(.L_x_0) ;  /* 0x0000000908407547 */ /* 0x002fea000b800000 */
[----:B------:R-:W-:Y:S02]  /*0150*/  UIADD3 UR10, UPT, UPT, UR7, -0x4, URZ ;  /* 0xfffffffc070a7890 */ /* 0x000fe4000fffe0ff */
[----:B------:R-:W-:Y:S01]  /*0160*/  IMAD R8, R0, UR7, RZ ;  /* 0x0000000700087c24 */ /* 0x000fe2000f8e02ff */
[----:B------:R-:W-:Y:S01]  /*0170*/  CS2R R14, SRZ ;  /* 0x00000000000e7805 */ /* 0x000fe2000001ff00 */
[----:B------:R-:W-:Y:S01]  /*0180*/  IMAD R11, R9, UR7, RZ ;  /* 0x00000007090b7c24 */ /* 0x000fe2000f8e02ff */
[----:B------:R-:W-:Y:S01]  /*0190*/  UISETP.GE.U32.AND UP1, UPT, UR10, 0xc, UPT ;  /* 0x0000000c0a00788c */ /* 0x000fe2000bf26070 */
[----:B------:R-:W-:Y:S01]  /*01a0*/  MOV R10, RZ ;  /* 0x000000ff000a7202 */ /* 0x000fe20000000f00 */
[----:B------:R-:W-:Y:S01]  /*01b0*/  ULOP3.LUT UR4, UR10, 0xfffffffc, URZ, 0xc0, !UPT ;  /* 0xfffffffc0a047892 */ /* 0x000fe2000f8ec0ff */
[----:B------:R-:W-:Y:S01]  /*01c0*/  MOV R12, RZ ;  /* 0x000000ff000c7202 */ /* 0x000fe20000000f00 */
[----:B------:R-:W-:Y:S01]  /*01d0*/  ULEA.HI UR6, UR10, 0x1, URZ, 0x1e ;  /* 0x000000010a067891 */ /* 0x000fe2000f8ff0ff */
[----:B------:R-:W-:Y:S01]  /*01e0*/  UMOV UR5, URZ ;  /* 0x000000ff00057c82 */ /* 0x000fe20008000000 */
[----:B------:R-:W-:-:S02]  /*01f0*/  UIADD3 UR4, UPT, UPT, UR4, 0x4, URZ ;  /* 0x0000000404047890 */ /* 0x000fc4000fffe0ff */
[----:B------:R-:W-:Y:S01]  /*0200*/  ULOP3.LUT UP0, UR11, UR6, 0x3, URZ, 0xc0, !UPT ;  /* 0x00000003060b7892 */ /* 0x000fe2000f80c0ff */
[----:B------:R-:W-:Y:S11]  /*0210*/  BRA.U !UP1, `(.L_x_1) ;  /* 0x0000000509147547 */ /* 0x000ff6000b800000 */
[----:B------:R-:W0:Y:S01]  /*0220*/  LDCU.64 UR8, c[0x0][0x388] ;  /* 0x00007100ff0877ac */ /* 0x000e220008000a00 */
[----:B------:R-:W-:Y:S01]  /*0230*/  HFMA2 R14, -RZ, RZ, 0, 0 ;  /* 0x00000000ff0e7431 */ /* 0x000fe200000001ff */
[----:B------:R-:W-:Y:S01]  /*0240*/  MOV R13, R8 ;  /* 0x00000008000d7202 */ /* 0x000fe20000000f00 */
[----:B------:R-:W-:-:S04]  /*0250*/  ULOP3.LUT UR6, UR6, 0x7ffffffc, URZ, 0xc0, !UPT ;  /* 0x7ffffffc06067892 */ /* 0x000fc8000f8ec0ff */
[----:B------:R-:W-:Y:S02]  /*0260*/  UIADD3 UR6, UPT, UPT, -UR6, URZ, URZ ;  /* 0x000000ff06067290 */ /* 0x000fe4000fffe1ff */
[----:B0-----:R-:W-:-:S04]  /*0270*/  UIADD3 UR5, UP1, UPT, UR8, 0x20, URZ ;  /* 0x0000002008057890 */ /* 0x001fc8000ff3e0ff */
[----:B------:R-:W-:Y:S02]  /*0280*/  UIADD3.X UR7, UPT, UPT, URZ, UR9, URZ, UP1, !UPT ;  /* 0x00000009ff077290 */ /* 0x000fe40008ffe4ff */
[----:B------:R-:W-:Y:S01]  /*0290*/  MOV R2, UR5 ;  /* 0x0000000500027c02 */ /* 0x000fe20008000f00 */
[----:B------:R-:W-:-:S03]  /*02a0*/  UMOV UR5, URZ ;  /* 0x000000ff00057c82 */ /* 0x000fc60008000000 */
[----:B------:R-:W-:-:S03]  /*02b0*/  MOV R3, UR7 ;  /* 0x0000000700037c02 */ /* 0x000fc60008000f00 */
[----:B------:R-:W-:-:S07]  /*02c0*/  IMAD.WIDE.U32 R16, R11, 0x4, R2 ;  /* 0x000000040b107825 */ /* 0x000fce00078e0002 */
.L_x_2:
[----:B------:R-:W-:Y:S01]  /*02d0*/  IMAD.WIDE R6, R13, 0x4, R2 ;  /* 0x000000040d067825 */ /* 0x000fe200078e0202 */
[----:B------:R-:W-:Y:S02]  /*02e0*/  MOV R4, R16 ;  /* 0x0000001000047202 */ /* 0x000fe40000000f00 */
[----:B------:R-:W-:Y:S02]  /*02f0*/  MOV R5, R17 ;  /* 0x0000001100057202 */ /* 0x000fe40000000f00 */
[----:B------:R-:W2:Y:S04]  /*0300*/  LDG.E R19, desc[UR12][R6.64+-0x20] ;  /* 0xffffe00c06137981 */ /* 0x000ea8000c1e1900 */
[----:B------:R-:W2:Y:S04]  /*0310*/  LDG.E R18, desc[UR12][R4.64+-0x20] ;  /* 0xffffe00c04127981 */ /* 0x000ea8000c1e1900 */
[----:B------:R-:W3:Y:S04]  /*0320*/  LDG.E R21, desc[UR12][R4.64+-0x1c] ;  /* 0xffffe40c04157981 */ /* 0x000ee8000c1e1900 */
[----:B------:R-:W3:Y:S04]  /*0330*/  LDG.E R20, desc[UR12][R6.64+-0x1c] ;  /* 0xffffe40c06147981 */ /* 0x000ee8000c1e1900 */
[----:B------:R-:W4:Y:S04]  /*0340*/  LDG.E R22, desc[UR12][R4.64+-0x18] ;  /* 0xffffe80c04167981 */ /* 0x000f28000c1e1900 */
[----:B------:R-:W4:Y:S04]  /*0350*/  LDG.E R23, desc[UR12][R6.64+-0x18] ;  /* 0xffffe80c06177981 */ /* 0x000f28000c1e1900 */
[----:B------:R-:W5:Y:S04]  /*0360*/  LDG.E R24, desc[UR12][R4.64+-0x14] ;  /* 0xffffec0c04187981 */ /* 0x000f68000c1e1900 */
[----:B------:R-:W5:Y:S04]  /*0370*/  LDG.E R25, desc[UR12][R6.64+-0x14] ;  /* 0xffffec0c06197981 */ /* 0x000f68000c1e1900 */
[----:B------:R-:W5:Y:S04]  /*0380*/  LDG.E R16, desc[UR12][R4.64+-0x10] ;  /* 0xfffff00c04107981 */ /* 0x000f68000c1e1900 */
[----:B------:R-:W5:Y:S04]  /*0390*/  LDG.E R17, desc[UR12][R6.64+-0x10] ;  /* 0xfffff00c06117981 */ /* 0x000f68000c1e1900 */
[----:B------:R-:W5:Y:S04]  /*03a0*/  LDG.E R27, desc[UR12][R4.64+-0x8] ;  /* 0xfffff80c041b7981 */ /* 0x000f68000c1e1900 */
[----:B------:R-:W5:Y:S04]  /*03b0*/  LDG.E R26, desc[UR12][R6.64+-0x4] ;  /* 0xfffffc0c061a7981 */ /* 0x000f68000c1e1900 */
[----:B------:R-:W5:Y:S01]  /*03c0*/  LDG.E R29, desc[UR12][R4.64+0x18] ;  /* 0x0000180c041d7981 */ /* 0x000f62000c1e1900 */
[----:B--2---:R-:W-:-:S03]  /*03d0*/  FFMA R12, R19, R18, R12 ;  /* 0x00000012130c7223 */ /* 0x004fc6000000000c */
[----:B------:R-:W2:Y:S01]  /*03e0*/  LDG.E R19, desc[UR12][R6.64] ;  /* 0x0000000c06137981 */ /* 0x000ea2000c1e1900 */
[----:B---3--:R-:W-:-:S03]  /*03f0*/  FFMA R18, R20, R21, R15 ;  /* 0x0000001514127223 */ /* 0x008fc6000000000f */
[----:B------:R-:W3:Y:S04]  /*0400*/  LDG.E R20, desc[UR12][R4.64+-0xc] ;  /* 0xfffff40c04147981 */ /* 0x000ee8000c1e1900 */
[----:B------:R-:W2:Y:S01]  /*0410*/  LDG.E R15, desc[UR12][R6.64+0x4] ;  /* 0x0000040c060f7981 */ /* 0x000ea2000c1e1900 */
[----:B----4-:R-:W-:-:S03]  /*0420*/  FFMA R10, R23, R22, R10 ;  /* 0x00000016170a7223 */ /* 0x010fc6000000000a */
[----:B------:R-:W3:Y:S04]  /*0430*/  LDG.E R23, desc[UR12][R6.64+-0xc] ;  /* 0xfffff40c06177981 */ /* 0x000ee8000c1e1900 */
[----:B------:R-:W2:Y:S01]  /*0440*/  LDG.E R22, desc[UR12][R4.64] ;  /* 0x0000000c04167981 */ /* 0x000ea2000c1e1900 */
[----:B-----5:R-:W-:-:S03]  /*0450*/  FFMA R21, R25, R24, R14 ;  /* 0x0000001819157223 */ /* 0x020fc6000000000e */
[----:B------:R-:W4:Y:S04]  /*0460*/  LDG.E R25, desc[UR12][R6.64+-0x8] ;  /* 0xfffff80c06197981 */ /* 0x000f28000c1e1900 */
[----:B------:R-:W5:Y:S04]  /*0470*/  LDG.E R24, desc[UR12][R4.64+-0x4] ;  /* 0xfffffc0c04187981 */ /* 0x000f68000c1e1900 */
[----:B------:R-:W5:Y:S01]  /*0480*/  LDG.E R14, desc[UR12][R4.64+0x4] ;  /* 0x0000040c040e7981 */ /* 0x000f62000c1e1900 */
[----:B------:R-:W-:Y:S01]  /*0490*/  FFMA R28, R17, R16, R12 ;  /* 0x00000010111c7223 */ /* 0x000fe2000000000c */
[----:B---3--:R-:W-:-:S02]  /*04a0*/  FFMA R16, R23, R20, R18 ;  /* 0x0000001417107223 */ /* 0x008fc40000000012 */
[----:B------:R-:W3:Y:S04]  /*04b0*/  LDG.E R18, desc[UR12][R4.64+0x8] ;  /* 0x0000080c04127981 */ /* 0x000ee8000c1e1900 */
[----:B------:R-:W3:Y:S01]  /*04c0*/  LDG.E R20, desc[UR12][R6.64+0x8] ;  /* 0x0000080c06147981 */ /* 0x000ee2000c1e1900 */
[----:B----4-:R-:W-:-:S03]  /*04d0*/  FFMA R17, R25, R27, R10 ;  /* 0x0000001b19117223 */ /* 0x010fc6000000000a */
[----:B------:R-:W4:Y:S01]  /*04e0*/  LDG.E R23, desc[UR12][R4.64+0xc] ;  /* 0x00000c0c04177981 */ /* 0x000f22000c1e1900 */
[----:B--2---:R-:W-:Y:S01]  /*04f0*/  FFMA R22, R19, R22, R28 ;  /* 0x0000001613167223 */ /* 0x004fe2000000001c */
[----:B-----5:R-:W-:Y:S02]  /*0500*/  FFMA R12, R26, R24, R21 ;  /* 0x000000181a0c7223 */ /* 0x020fe40000000015 */
[----:B------:R-:W4:Y:S01]  /*0510*/  LDG.E R27, desc[UR12][R6.64+0xc] ;  /* 0x00000c0c061b7981 */ /* 0x000f22000c1e1900 */
[----:B------:R-:W-:-:S03]  /*0520*/  FFMA R26, R15, R14, R16 ;  /* 0x0000000e0f1a7223 */ /* 0x000fc60000000010 */
[----:B------:R-:W2:Y:S04]  /*0530*/  LDG.E R25, desc[UR12][R6.64+0x10] ;  /* 0x0000100c06197981 */ /* 0x000ea8000c1e1900 */
[----:B------:R-:W5:Y:S04]  /*0540*/  LDG.E R21, desc[UR12][R6.64+0x14] ;  /* 0x0000140c06157981 */ /* 0x000f68000c1e1900 */
[----:B------:R-:W2:Y:S04]  /*0550*/  LDG.E R10, desc[UR12][R6.64+0x18] ;  /* 0x0000180c060a7981 */ /* 0x000ea8000c1e1900 */
[----:B------:R-:W5:Y:S04]  /*0560*/  LDG.E R19, desc[UR12][R6.64+0x1c] ;  /* 0x00001c0c06137981 */ /* 0x000f68000c1e1900 */
[----:B------:R-:W5:Y:S04]  /*0570*/  LDG.E R24, desc[UR12][R4.64+0x10] ;  /* 0x0000100c04187981 */ /* 0x000f68000c1e1900 */
[----:B------:R-:W5:Y:S04]  /*0580*/  LDG.E R15, desc[UR12][R4.64+0x14] ;  /* 0x0000140c040f7981 */ /* 0x000f68000c1e1900 */
[----:B------:R-:W5:Y:S01]  /*0590*/  LDG.E R14, desc[UR12][R4.64+0x1c] ;  /* 0x00001c0c040e7981 */ /* 0x000f62000c1e1900 */
[----:B------:R-:W-:-:S04]  /*05a0*/  UIADD3 UR6, UPT, UPT, UR6, 0x4, URZ ;  /* 0x0000000406067890 */ /* 0x000fc8000fffe0ff */
[----:B------:R-:W-:Y:S01]  /*05b0*/  UISETP.NE.AND UP1, UPT, UR6, URZ, UPT ;  /* 0x000000ff0600728c */ /* 0x000fe2000bf25270 */
[----:B------:R-:W-:Y:S02]  /*05c0*/  IADD3 R16, P0, PT, R4, 0x40, RZ ;  /* 0x0000004004107810 */ /* 0x000fe40007f1e0ff */
[----:B------:R-:W-:Y:S01]  /*05d0*/  IADD3 R13, PT, PT, R13, 0x10, RZ ;  /* 0x000000100d0d7810 */ /* 0x000fe20007ffe0ff */
[----:B------:R-:W-:Y:S01]  /*05e0*/  UIADD3 UR5, UPT, UPT, UR5, 0x10, URZ ;  /* 0x0000001005057890 */ /* 0x000fe2000fffe0ff */
[----:B---3--:R-:W-:Y:S01]  /*05f0*/  FFMA R18, R20, R18, R17 ;  /* 0x0000001214127223 */ /* 0x008fe20000000011 */
[----:B------:R-:W-:Y:S01]  /*0600*/  IADD3.X R17, PT, PT, RZ, R5, RZ, P0, !PT ;  /* 0x00000005ff117210 */ /* 0x000fe200007fe4ff */
[----:B----4-:R-:W-:Y:S02]  /*0610*/  FFMA R20, R27, R23, R12 ;  /* 0x000000171b147223 */ /* 0x010fe4000000000c */
[----:B--2---:R-:W-:Y:S01]  /*0620*/  FFMA R10, R10, R29, R18 ;  /* 0x0000001d0a0a7223 */ /* 0x004fe20000000012 */
[----:B-----5:R-:W-:Y:S01]  /*0630*/  FFMA R12, R25, R24, R22 ;  /* 0x00000018190c7223 */ /* 0x020fe20000000016 */
[----:B------:R-:W-:Y:S01]  /*0640*/  FFMA R15, R21, R15, R26 ;  /* 0x0000000f150f7223 */ /* 0x000fe2000000001a */
[----:B------:R-:W-:Y:S01]  /*0650*/  FFMA R14, R19, R14, R20 ;  /* 0x0000000e130e7223 */ /* 0x000fe20000000014 */
[----:B------:R-:W-:Y:S06]  /*0660*/  BRA.U UP1, `(.L_x_2) ;  /* 0xfffffffd01187547 */ /* 0x000fec000b83ffff */
.L_x_1:
[----:B------:R-:W-:Y:S05]  /*0670*/  BRA.U !UP0, `(.L_x_0) ;  /* 0x0000000108f47547 */ /* 0x000fea000b800000 */
[----:B------:R-:W-:Y:S02]  /*0680*/  UISETP.NE.AND UP1, UPT, UR11, 0x1, UPT ;  /* 0x000000010b00788c */ /* 0x000fe4000bf25270 */
[----:B------:R-:W-:-:S07]  /*0690*/  ULOP3.LUT UP0, URZ, UR10, 0x4, URZ, 0xc0, !UPT ;  /* 0x000000040aff7892 */ /* 0x000fce000f80c0ff */
[----:B------:R-:W-:Y:S05]  /*06a0*/  BRA.U !UP1, `(.L_x_3) ;  /* 0x00000001098c7547 */ /* 0x000fea000b800000 */
[----:B------:R-:W0:Y:S01]  /*06b0*/  LDC.64 R2, c[0x0][0x388] ;  /* 0x0000e200ff027b82 */ /* 0x000e220000000a00 */
[----:B------:R-:W1:Y:S01]  /*06c0*/  LDCU.64 UR6, c[0x0][0x388] ;  /* 0x00007100ff0677ac */ /* 0x000e620008000a00 */
[C---:B------:R-:W-:Y:S02]  /*06d0*/  IADD3 R6, P0, PT, R11.reuse, UR5, RZ ;  /* 0x000000050b067c10 */ /* 0x040fe4000ff1e0ff */
[----:B------:R-:W-:Y:S02]  /*06e0*/  IADD3 R19, PT, PT, R11, UR5, RZ ;  /* 0x000000050b137c10 */ /* 0x000fe4000fffe0ff */
[----:B------:R-:W-:Y:S02]  /*06f0*/  IADD3 R5, PT, PT, R8, UR5, RZ ;  /* 0x0000000508057c10 */ /* 0x000fe4000fffe0ff */
[----:B------:R-:W-:Y:S02]  /*0700*/  IADD3.X R7, PT, PT, RZ, RZ, RZ, P0, !PT ;  /* 0x000000ffff077210 */ /* 0x000fe400007fe4ff */
[----:B-1----:R-:W-:Y:S01]  /*0710*/  LEA R4, P0, R6, UR6, 0x2 ;  /* 0x0000000606047c11 */ /* 0x002fe2000f8010ff */
[----:B0-----:R-:W-:-:S04]  /*0720*/  IMAD.WIDE.U32 R18, R19, 0x4, R2 ;  /* 0x0000000413127825 */ /* 0x001fc800078e0002 */
[----:B------:R-:W-:Y:S01]  /*0730*/  IMAD.WIDE R2, R5, 0x4, R2 ;  /* 0x0000000405027825 */ /* 0x000fe200078e0202 */
[----:B------:R-:W-:Y:S01]  /*0740*/  LEA.HI.X R5, R6, UR7, R7, 0x2, P0 ;  /* 0x0000000706057c11 */ /* 0x000fe200080f1407 */
[----:B------:R-:W2:Y:S04]  /*0750*/  LDG.E R24, desc[UR12][R18.64] ;  /* 0x0000000c12187981 */ /* 0x000ea8000c1e1900 */
[----:B------:R-:W2:Y:S04]  /*0760*/  LDG.E R23, desc[UR12][R2.64] ;  /* 0x0000000c02177981 */ /* 0x000ea8000c1e1900 */
[----:B------:R-:W3:Y:S04]  /*0770*/  LDG.E R26, desc[UR12][R2.64+0x4] ;  /* 0x0000040c021a7981 */ /* 0x000ee8000c1e1900 */
[----:B------:R-:W4:Y:S04]  /*0780*/  LDG.E R21, desc[UR12][R2.64+0x8] ;  /* 0x0000080c02157981 */ /* 0x000f28000c1e1900 */
[----:B------:R-:W3:Y:S04]  /*0790*/  LDG.E R25, desc[UR12][R4.64+0x4] ;  /* 0x0000040c04197981 */ /* 0x000ee8000c1e1900 */
[----:B------:R-:W4:Y:S04]  /*07a0*/  LDG.E R22, desc[UR12][R4.64+0x8] ;  /* 0x0000080c04167981 */ /* 0x000f28000c1e1900 */
[----:B------:R-:W5:Y:S04]  /*07b0*/  LDG.E R17, desc[UR12][R4.64+0xc] ;  /* 0x00000c0c04117981 */ /* 0x000f68000c1e1900 */
        /* <DEDUP_REMOVED lines=8> */
[----:B------:R-:W5:Y:S01]  /*0840*/  LDG.E R28, desc[UR12][R2.64+0x1c] ;  /* 0x00001c0c021c7981 */ /* 0x000f62000c1e1900 */
[----:B------:R-:W-:Y:S01]  /*0850*/  UIADD3 UR5, UPT, UPT, UR5, 0x8, URZ ;  /* 0x0000000805057890 */ /* 0x000fe2000fffe0ff */
[----:B--2---:R-:W-:Y:S01]  /*0860*/  FFMA R23, R23, R24, R12 ;  /* 0x0000001817177223 */ /* 0x004fe2000000000c */
[----:B---3--:R-:W-:Y:S01]  /*0870*/  FFMA R15, R26, R25, R15 ;  /* 0x000000191a0f7223 */ /* 0x008fe2000000000f */
[----:B----4-:R-:W-:Y:S01]  /*0880*/  FFMA R10, R21, R22, R10 ;  /* 0x00000016150a7223 */ /* 0x010fe2000000000a */
[----:B-----5:R-:W-:Y:S01]  /*0890*/  FFMA R17, R27, R17, R14 ;  /* 0x000000111b117223 */ /* 0x020fe2000000000e */
[----:B------:R-:W-:Y:S01]  /*08a0*/  FFMA R12, R20, R13, R23 ;  /* 0x0000000d140c7223 */ /* 0x000fe20000000017 */
[----:B------:R-:W-:Y:S01]  /*08b0*/  FFMA R15, R18, R7, R15 ;  /* 0x00000007120f7223 */ /* 0x000fe2000000000f */
[----:B------:R-:W-:Y:S01]  /*08c0*/  FFMA R10, R19, R6, R10 ;  /* 0x00000006130a7223 */ /* 0x000fe2000000000a */
[----:B------:R-:W-:-:S07]  /*08d0*/  FFMA R14, R28, R16, R17 ;  /* 0x000000101c0e7223 */ /* 0x000fce0000000011 */
.L_x_3:
[----:B------:R-:W-:Y:S05]  /*08e0*/  BRA.U UP0, `(.L_x_0) ;  /* 0x0000000100587547 */ /* 0x000fea000b800000 */
[----:B------:R-:W0:Y:S01]  /*08f0*/  LDC.64 R6, c[0x0][0x388] ;  /* 0x0000e200ff067b82 */ /* 0x000e220000000a00 */
[----:B------:R-:W1:Y:S01]  /*0900*/  LDCU.64 UR6, c[0x0][0x388] ;  /* 0x00007100ff0677ac */ /* 0x000e620008000a00 */
[C---:B------:R-:W-:Y:S02]  /*0910*/  IADD3 R2, P0, PT, R11.reuse, UR5, RZ ;  /* 0x000000050b027c10 */ /* 0x040fe4000ff1e0ff */
[----:B------:R-:W-:Y:S02]  /*0920*/  IADD3 R3, PT, PT, R8, UR5, RZ ;  /* 0x0000000508037c10 */ /* 0x000fe4000fffe0ff */
[----:B------:R-:W-:Y:S02]  /*0930*/  IADD3.X R5, PT, PT, RZ, RZ, RZ, P0, !PT ;  /* 0x000000ffff057210 */ /* 0x000fe400007fe4ff */
[----:B------:R-:W-:Y:S02]  /*0940*/  IADD3 R11, PT, PT, R11, UR5, RZ ;  /* 0x000000050b0b7c10 */ /* 0x000fe4000fffe0ff */
[----:B-1----:R-:W-:-:S04]  /*0950*/  LEA R4, P0, R2, UR6, 0x2 ;  /* 0x0000000602047c11 */ /* 0x002fc8000f8010ff */
[----:B------:R-:W-:Y:S01]  /*0960*/  LEA.HI.X R5, R2, UR7, R5, 0x2, P0 ;  /* 0x0000000702057c11 */ /* 0x000fe200080f1405 */
[----:B0-----:R-:W-:-:S04]  /*0970*/  IMAD.WIDE R2, R3, 0x4, R6 ;  /* 0x0000000403027825 */ /* 0x001fc800078e0206 */
[----:B------:R-:W-:Y:S01]  /*0980*/  IMAD.WIDE.U32 R6, R11, 0x4, R6 ;  /* 0x000000040b067825 */ /* 0x000fe200078e0006 */
[----:B------:R-:W2:Y:S04]  /*0990*/  LDG.E R13, desc[UR12][R4.64+0x4] ;  /* 0x0000040c040d7981 */ /* 0x000ea8000c1e1900 */
[----:B------:R-:W3:Y:S04]  /*09a0*/  LDG.E R16, desc[UR12][R4.64+0x8] ;  /* 0x0000080c04107981 */ /* 0x000ee8000c1e1900 */
[----:B------:R-:W4:Y:S04]  /*09b0*/  LDG.E R18, desc[UR12][R4.64+0xc] ;  /* 0x00000c0c04127981 */ /* 0x000f28000c1e1900 */
[----:B------:R-:W5:Y:S04]  /*09c0*/  LDG.E R6, desc[UR12][R6.64] ;  /* 0x0000000c06067981 */ /* 0x000f68000c1e1900 */
[----:B------:R-:W5:Y:S04]  /*09d0*/  LDG.E R11, desc[UR12][R2.64] ;  /* 0x0000000c020b7981 */ /* 0x000f68000c1e1900 */
[----:B------:R-:W2:Y:S04]  /*09e0*/  LDG.E R8, desc[UR12][R2.64+0x4] ;  /* 0x0000040c02087981 */ /* 0x000ea8000c1e1900 */
[----:B------:R-:W3:Y:S04]  /*09f0*/  LDG.E R17, desc[UR12][R2.64+0x8] ;  /* 0x0000080c02117981 */ /* 0x000ee8000c1e1900 */
[----:B------:R-:W4:Y:S01]  /*0a00*/  LDG.E R19, desc[UR12][R2.64+0xc] ;  /* 0x00000c0c02137981 */ /* 0x000f22000c1e1900 */
[----:B-----5:R-:W-:Y:S01]  /*0a10*/  FFMA R12, R11, R6, R12 ;  /* 0x000000060b0c7223 */ /* 0x020fe2000000000c */
[----:B--2---:R-:W-:Y:S01]  /*0a20*/  FFMA R15, R8, R13, R15 ;  /* 0x0000000d080f7223 */ /* 0x004fe2000000000f */
[----:B---3--:R-:W-:Y:S01]  /*0a30*/  FFMA R10, R17, R16, R10 ;  /* 0x00000010110a7223 */ /* 0x008fe2000000000a */
[----:B----4-:R-:W-:-:S07]  /*0a40*/  FFMA R14, R19, R18, R14 ;  /* 0x00000012130e7223 */ /* 0x010fce000000000e */
.L_x_0:
[----:B------:R-:W0:Y:S02]  /*0a50*/  LDC R8, c[0x0][0x394] ;  /* 0x0000e500ff087b82 */ /* 0x000e240000000800 */
[----:B0-----:R-:W-:-:S13]  /*0a60*/  ISETP.LE.AND P0, PT, R8, UR4, PT ;  /* 0x0000000408007c0c */ /* 0x001fda000bf03270 */
[----:B------:R-:W-:Y:S05]  /*0a70*/  @P0 BRA `(.L_x_4) ;  /* 0x0000000800400947 */ /* 0x000fea0003800000 */
[C---:B------:R-:W-:Y:S02]  /*0a80*/  IADD3 R2, PT, PT, -R8.reuse, UR4, RZ ;  /* 0x0000000408027c10 */ /* 0x040fe4000fffe1ff */
[----:B------:R-:W-:Y:S02]  /*0a90*/  IADD3 R11, PT, PT, R8, -UR4, RZ ;  /* 0x80000004080b7c10 */ /* 0x000fe4000fffe0ff */
[----:B------:R-:W-:Y:S02]  /*0aa0*/  ISETP.GT.U32.AND P1, PT, R2, -0x10, PT ;  /* 0xfffffff00200780c */ /* 0x000fe40003f24070 */
[----:B------:R-:W-:-:S04]  /*0ab0*/  LOP3.LUT R24, R11, 0xf, RZ, 0xc0, !PT ;  /* 0x0000000f0b187812 */ /* 0x000fc800078ec0ff */
[----:B------:R-:W-:-:S07]  /*0ac0*/  ISETP.NE.AND P0, PT, R24, RZ, PT ;  /* 0x000000ff1800720c */ /* 0x000fce0003f05270 */
[----:B------:R-:W-:Y:S06]  /*0ad0*/  @P1 BRA `(.L_x_5) ;  /* 0x0000000400041947 */ /* 0x000fec0003800000 */
[----:B------:R-:W0:Y:S01]  /*0ae0*/  LDCU.64 UR6, c[0x0][0x388] ;  /* 0x00007100ff0677ac */ /* 0x000e220008000a00 */
[----:B------:R-:W-:Y:S01]  /*0af0*/  LOP3.LUT R16, R11, 0xfffffff0, RZ, 0xc0, !PT ;  /* 0xfffffff00b107812 */ /* 0x000fe200078ec0ff */
[-C--:B------:R-:W-:Y:S02]  /*0b00*/  IMAD R13, R0, R8.reuse, UR4 ;  /* 0x00000004000d7e24 */ /* 0x080fe4000f8e0208 */
[----:B------:R-:W-:Y:S01]  /*0b10*/  IMAD R17, R9, R8, UR4 ;  /* 0x0000000409117e24 */ /* 0x000fe2000f8e0208 */
[----:B------:R-:W-:Y:S01]  /*0b20*/  IADD3 R16, PT, PT, -R16, RZ, RZ ;  /* 0x000000ff10107210 */ /* 0x000fe20007ffe1ff */
[----:B0-----:R-:W-:-:S04]  /*0b30*/  UIADD3 UR6, UP0, UPT, UR6, 0x20, URZ ;  /* 0x0000002006067890 */ /* 0x001fc8000ff1e0ff */
[----:B------:R-:W-:Y:S02]  /*0b40*/  UIADD3.X UR7, UPT, UPT, URZ, UR7, URZ, UP0, !UPT ;  /* 0x00000007ff077290 */ /* 0x000fe400087fe4ff */
[----:B------:R-:W-:-:S04]  /*0b50*/  MOV R2, UR6 ;  /* 0x0000000600027c02 */ /* 0x000fc80008000f00 */
[----:B------:R-:W-:-:S07]  /*0b60*/  MOV R3, UR7 ;  /* 0x0000000700037c02 */ /* 0x000fce0008000f00 */
.L_x_6:
[----:B------:R-:W-:-:S04]  /*0b70*/  IMAD.WIDE R6, R13, 0x4, R2 ;  /* 0x000000040d067825 */ /* 0x000fc800078e0202 */
[----:B------:R-:W-:Y:S01]  /*0b80*/  IMAD.WIDE R4, R17, 0x4, R2 ;  /* 0x0000000411047825 */ /* 0x000fe200078e0202 */
[----:B------:R-:W2:Y:S04]  /*0b90*/  LDG.E R19, desc[UR12][R6.64+-0x20] ;  /* 0xffffe00c06137981 */ /* 0x000ea8000c1e1900 */
[----:B------:R-:W2:Y:S04]  /*0ba0*/  LDG.E R20, desc[UR12][R4.64+-0x20] ;  /* 0xffffe00c04147981 */ /* 0x000ea8000c1e1900 */
[----:B------:R-:W3:Y:S04]  /*0bb0*/  LDG.E R23, desc[UR12][R6.64+-0x1c] ;  /* 0xffffe40c06177981 */ /* 0x000ee8000c1e1900 */
[----:B------:R-:W3:Y:S04]  /*0bc0*/  LDG.E R22, desc[UR12][R4.64+-0x1c] ;  /* 0xffffe40c04167981 */ /* 0x000ee8000c1e1900 */
[----:B------:R-:W4:Y:S04]  /*0bd0*/  LDG.E R21, desc[UR12][R6.64+-0x18] ;  /* 0xffffe80c06157981 */ /* 0x000f28000c1e1900 */
[----:B------:R-:W4:Y:S04]  /*0be0*/  LDG.E R18, desc[UR12][R4.64+-0x18] ;  /* 0xffffe80c04127981 */ /* 0x000f28000c1e1900 */
[----:B------:R-:W5:Y:S04]  /*0bf0*/  LDG.E R25, desc[UR12][R6.64+-0xc] ;  /* 0xfffff40c06197981 */ /* 0x000f68000c1e1900 */
[----:B------:R-:W5:Y:S01]  /*0c00*/  LDG.E R26, desc[UR12][R4.64+0x14] ;  /* 0x0000140c041a7981 */ /* 0x000f62000c1e1900 */
[----:B--2---:R-:W-:-:S03]  /*0c10*/  FFMA R20, R19, R20, R12 ;  /* 0x0000001413147223 */ /* 0x004fc6000000000c */
[----:B------:R-:W2:Y:S04]  /*0c20*/  LDG.E R12, desc[UR12][R6.64+-0x14] ;  /* 0xffffec0c060c7981 */ /* 0x000ea8000c1e1900 */
[----:B------:R-:W2:Y:S01]  /*0c30*/  LDG.E R19, desc[UR12][R4.64+-0x14] ;  /* 0xffffec0c04137981 */ /* 0x000ea2000c1e1900 */
[----:B---3--:R-:W-:-:S03]  /*0c40*/  FFMA R22, R23, R22, R20 ;  /* 0x0000001617167223 */ /* 0x008fc60000000014 */
[----:B------:R-:W3:Y:S04]  /*0c50*/  LDG.E R20, desc[UR12][R6.64+-0x10] ;  /* 0xfffff00c06147981 */ /* 0x000ee8000c1e1900 */
[----:B------:R-:W3:Y:S01]  /*0c60*/  LDG.E R23, desc[UR12][R4.64+-0x10] ;  /* 0xfffff00c04177981 */ /* 0x000ee2000c1e1900 */
[----:B----4-:R-:W-:-:S03]  /*0c70*/  FFMA R27, R21, R18, R22 ;  /* 0x00000012151b7223 */ /* 0x010fc60000000016 */
[----:B------:R-:W5:Y:S04]  /*0c80*/  LDG.E R22, desc[UR12][R4.64+-0xc] ;  /* 0xfffff40c04167981 */ /* 0x000f68000c1e1900 */
[----:B------:R-:W4:Y:S04]  /*0c90*/  LDG.E R18, desc[UR12][R6.64+-0x8] ;  /* 0xfffff80c06127981 */ /* 0x000f28000c1e1900 */
[----:B------:R-:W4:Y:S01]  /*0ca0*/  LDG.E R21, desc[UR12][R4.64+-0x8] ;  /* 0xfffff80c04157981 */ /* 0x000f22000c1e1900 */
[----:B--2---:R-:W-:-:S03]  /*0cb0*/  FFMA R19, R12, R19, R27 ;  /* 0x000000130c137223 */ /* 0x004fc6000000001b */
[----:B------:R-:W2:Y:S01]  /*0cc0*/  LDG.E R12, desc[UR12][R6.64+-0x4] ;  /* 0xfffffc0c060c7981 */ /* 0x000ea2000c1e1900 */
[----:B---3--:R-:W-:-:S03]  /*0cd0*/  FFMA R20, R20, R23, R19 ;  /* 0x0000001714147223 */ /* 0x008fc60000000013 */
[----:B------:R-:W2:Y:S01]  /*0ce0*/  LDG.E R19, desc[UR12][R4.64+-0x4] ;  /* 0xfffffc0c04137981 */ /* 0x000ea2000c1e1900 */
[----:B-----5:R-:W-:-:S03]  /*0cf0*/  FFMA R25, R25, R22, R20 ;  /* 0x0000001619197223 */ /* 0x020fc60000000014 */
[----:B------:R-:W3:Y:S04]  /*0d00*/  LDG.E R20, desc[UR12][R6.64] ;  /* 0x0000000c06147981 */ /* 0x000ee8000c1e1900 */
[----:B------:R-:W3:Y:S01]  /*0d10*/  LDG.E R23, desc[UR12][R4.64] ;  /* 0x0000000c04177981 */ /* 0x000ee2000c1e1900 */
[----:B----4-:R-:W-:-:S03]  /*0d20*/  FFMA R27, R18, R21, R25 ;  /* 0x00000015121b7223 */ /* 0x010fc60000000019 */
        /* <DEDUP_REMOVED lines=8> */
[----:B------:R-:W2:Y:S04]  /*0db0*/  LDG.E R19, desc[UR12][R6.64+0xc] ;  /* 0x00000c0c06137981 */ /* 0x000ea8000c1e1900 */
[----:B------:R-:W3:Y:S01]  /*0dc0*/  LDG.E R23, desc[UR12][R6.64+0x10] ;  /* 0x0000100c06177981 */ /* 0x000ee2000c1e1900 */
[----:B----4-:R-:W-:-:S03]  /*0dd0*/  FFMA R25, R25, R22, R20 ;  /* 0x0000001619197223 */ /* 0x010fc60000000014 */
[----:B------:R-:W3:Y:S04]  /*0de0*/  LDG.E R20, desc[UR12][R4.64+0x10] ;  /* 0x0000100c04147981 */ /* 0x000ee8000c1e1900 */
[----:B------:R-:W4:Y:S01]  /*0df0*/  LDG.E R22, desc[UR12][R6.64+0x1c] ;  /* 0x00001c0c06167981 */ /* 0x000f22000c1e1900 */
[----:B-----5:R-:W-:-:S03]  /*0e00*/  FFMA R28, R18, R21, R25 ;  /* 0x00000015121c7223 */ /* 0x020fc60000000019 */
[----:B------:R-:W5:Y:S04]  /*0e10*/  LDG.E R25, desc[UR12][R6.64+0x14] ;  /* 0x0000140c06197981 */ /* 0x000f68000c1e1900 */
[----:B------:R-:W4:Y:S04]  /*0e20*/  LDG.E R18, desc[UR12][R6.64+0x18] ;  /* 0x0000180c06127981 */ /* 0x000f28000c1e1900 */
[----:B------:R-:W4:Y:S01]  /*0e30*/  LDG.E R21, desc[UR12][R4.64+0x18] ;  /* 0x0000180c04157981 */ /* 0x000f22000c1e1900 */
[----:B------:R-:W-:-:S04]  /*0e40*/  IADD3 R16, PT, PT, R16, 0x10, RZ ;  /* 0x0000001010107810 */ /* 0x000fc80007ffe0ff */
[----:B------:R-:W-:Y:S01]  /*0e50*/  ISETP.NE.AND P1, PT, R16, RZ, PT ;  /* 0x000000ff1000720c */ /* 0x000fe20003f25270 */
[----:B------:R-:W-:Y:S01]  /*0e60*/  UIADD3 UR4, UPT, UPT, UR4, 0x10, URZ ;  /* 0x0000001004047890 */ /* 0x000fe2000fffe0ff */
[----:B------:R-:W-:Y:S02]  /*0e70*/  IADD3 R13, PT, PT, R13, 0x10, RZ ;  /* 0x000000100d0d7810 */ /* 0x000fe40007ffe0ff */
[----:B------:R-:W-:Y:S01]  /*0e80*/  IADD3 R17, PT, PT, R17, 0x10, RZ ;  /* 0x0000001011117810 */ /* 0x000fe20007ffe0ff */
[----:B--2---:R-:W-:-:S04]  /*0e90*/  FFMA R12, R19, R12, R28 ;  /* 0x0000000c130c7223 */ /* 0x004fc8000000001c */
[----:B---3--:R-:W-:-:S04]  /*0ea0*/  FFMA R12, R23, R20, R12 ;  /* 0x00000014170c7223 */ /* 0x008fc8000000000c */
[----:B-----5:R-:W-:-:S04]  /*0eb0*/  FFMA R25, R25, R26, R12 ;  /* 0x0000001a19197223 */ /* 0x020fc8000000000c */
[----:B----4-:R-:W-:-:S04]  /*0ec0*/  FFMA R21, R18, R21, R25 ;  /* 0x0000001512157223 */ /* 0x010fc80000000019 */
[----:B------:R-:W-:Y:S01]  /*0ed0*/  FFMA R12, R22, R27, R21 ;  /* 0x0000001b160c7223 */ /* 0x000fe20000000015 */
[----:B------:R-:W-:Y:S06]  /*0ee0*/  @P1 BRA `(.L_x_6) ;  /* 0xfffffffc00201947 */ /* 0x000fec000383ffff */
.L_x_5:
[----:B------:R-:W-:Y:S05]  /*0ef0*/  @!P0 BRA `(.L_x_4) ;  /* 0x0000000400208947 */ /* 0x000fea0003800000 */
[----:B------:R-:W-:Y:S02]  /*0f00*/  ISETP.GE.U32.AND P0, PT, R24, 0x8, PT ;  /* 0x000000081800780c */ /* 0x000fe40003f06070 */
[----:B------:R-:W-:-:S04]  /*0f10*/  LOP3.LUT R27, R11, 0x7, RZ, 0xc0, !PT ;  /* 0x000000070b1b7812 */ /* 0x000fc800078ec0ff */
[----:B------:R-:W-:-:S07]  /*0f20*/  ISETP.NE.AND P1, PT, R27, RZ, PT ;  /* 0x000000ff1b00720c */ /* 0x000fce0003f25270 */
[----:B------:R-:W-:Y:S06]  /*0f30*/  @!P0 BRA `(.L_x_7) ;  /* 0x0000000000788947 */ /* 0x000fec0003800000 */
[----:B------:R-:W0:Y:S01]  /*0f40*/  LDC.64 R4, c[0x0][0x388] ;  /* 0x0000e200ff047b82 */ /* 0x000e220000000a00 */
[-C--:B------:R-:W-:Y:S02]  /*0f50*/  IMAD R3, R0, R8.reuse, UR4 ;  /* 0x0000000400037e24 */ /* 0x080fe4000f8e0208 */
[----:B------:R-:W-:Y:S02]  /*0f60*/  IMAD R7, R9, R8, UR4 ;  /* 0x0000000409077e24 */ /* 0x000fe4000f8e0208 */
[----:B0-----:R-:W-:-:S04]  /*0f70*/  IMAD.WIDE R2, R3, 0x4, R4 ;  /* 0x0000000403027825 */ /* 0x001fc800078e0204 */
        /* <DEDUP_REMOVED lines=18> */
[----:B--2---:R-:W-:-:S04]  /*10a0*/  FFMA R28, R29, R28, R12 ;  /* 0x0000001c1d1c7223 */ /* 0x004fc8000000000c */
[----:B---3--:R-:W-:-:S04]  /*10b0*/  FFMA R22, R21, R22, R28 ;  /* 0x0000001615167223 */ /* 0x008fc8000000001c */
[----:B----4-:R-:W-:-:S04]  /*10c0*/  FFMA R20, R19, R20, R22 ;  /* 0x0000001413147223 */ /* 0x010fc80000000016 */
[----:B-----5:R-:W-:-:S04]  /*10d0*/  FFMA R18, R17, R18, R20 ;  /* 0x0000001211127223 */ /* 0x020fc80000000014 */
[----:B------:R-:W-:-:S04]  /*10e0*/  FFMA R16, R13, R16, R18 ;  /* 0x000000100d107223 */ /* 0x000fc80000000012 */
[----:B------:R-:W-:-:S04]  /*10f0*/  FFMA R7, R7, R24, R16 ;  /* 0x0000001807077223 */ /* 0x000fc80000000010 */
[----:B------:R-:W-:-:S04]  /*1100*/  FFMA R6, R6, R25, R7 ;  /* 0x0000001906067223 */ /* 0x000fc80000000007 */
[----:B------:R-:W-:-:S07]  /*1110*/  FFMA R12, R23, R26, R6 ;  /* 0x0000001a170c7223 */ /* 0x000fce0000000006 */
.L_x_7:
        /* <DEDUP_REMOVED lines=11> */
[----:B------:R-:W3:Y:S04]  /*11d0*/  LDG.E R7, desc[UR12][R2.64] ;  /* 0x0000000c02077981 */ /* 0x000ee8000c1e1900 */
[----:B------:R-:W3:Y:S04]  /*11e0*/  LDG.E R6, desc[UR12][R4.64] ;  /* 0x0000000c04067981 */ /* 0x000ee8000c1e1900 */
[----:B------:R-:W2:Y:S04]  /*11f0*/  LDG.E R16, desc[UR12][R4.64+0x4] ;  /* 0x0000040c04107981 */ /* 0x000ea8000c1e1900 */
[----:B------:R-:W4:Y:S04]  /*1200*/  LDG.E R17, desc[UR12][R2.64+0x8] ;  /* 0x0000080c02117981 */ /* 0x000f28000c1e1900 */
[----:B------:R-:W4:Y:S04]  /*1210*/  LDG.E R18, desc[UR12][R4.64+0x8] ;  /* 0x0000080c04127981 */ /* 0x000f28000c1e1900 */
[----:B------:R-:W5:Y:S04]  /*1220*/  LDG.E R19, desc[UR12][R2.64+0xc] ;  /* 0x00000c0c02137981 */ /* 0x000f68000c1e1900 */
[----:B------:R-:W5:Y:S01]  /*1230*/  LDG.E R20, desc[UR12][R4.64+0xc] ;  /* 0x00000c0c04147981 */ /* 0x000f62000c1e1900 */
[----:B------:R-:W-:Y:S01]  /*1240*/  UIADD3 UR4, UPT, UPT, UR4, 0x4, URZ ;  /* 0x0000000404047890 */ /* 0x000fe2000fffe0ff */
[----:B---3--:R-:W-:-:S04]  /*1250*/  FFMA R6, R7, R6, R12 ;  /* 0x0000000607067223 */ /* 0x008fc8000000000c */
[----:B--2---:R-:W-:-:S04]  /*1260*/  FFMA R6, R13, R16, R6 ;  /* 0x000000100d067223 */ /* 0x004fc80000000006 */
[----:B----4-:R-:W-:-:S04]  /*1270*/  FFMA R6, R17, R18, R6 ;  /* 0x0000001211067223 */ /* 0x010fc80000000006 */
[----:B-----5:R-:W-:-:S07]  /*1280*/  FFMA R12, R19, R20, R6 ;  /* 0x00000014130c7223 */ /* 0x020fce0000000006 */
.L_x_8:
[----:B------:R-:W-:Y:S05]  /*1290*/  @!P1 BRA `(.L_x_4) ;  /* 0x0000000000389947 */ /* 0x000fea0003800000 */
[----:B------:R-:W0:Y:S01]  /*12a0*/  LDC.64 R2, c[0x0][0x388] ;  /* 0x0000e200ff027b82 */ /* 0x000e220000000a00 */
[----:B------:R-:W-:Y:S01]  /*12b0*/  IADD3 R16, PT, PT, -R11, RZ, RZ ;  /* 0x000000ff0b107210 */ /* 0x000fe20007ffe1ff */
[-C--:B------:R-:W-:Y:S02]  /*12c0*/  IMAD R11, R9, R8.reuse, UR4 ;  /* 0x00000004090b7e24 */ /* 0x080fe4000f8e0208 */
[----:B------:R-:W-:-:S07]  /*12d0*/  IMAD R13, R0, R8, UR4 ;  /* 0x00000004000d7e24 */ /* 0x000fce000f8e0208 */
.L_x_9:
[----:B0-----:R-:W-:-:S04]  /*12e0*/  IMAD.WIDE R4, R11, 0x4, R2 ;  /* 0x000000040b047825 */ /* 0x001fc800078e0202 */
[----:B------:R-:W-:Y:S02]  /*12f0*/  IMAD.WIDE R6, R13, 0x4, R2 ;  /* 0x000000040d067825 */ /* 0x000fe400078e0202 */
[----:B------:R-:W2:Y:S04]  /*1300*/  LDG.E R4, desc[UR12][R4.64] ;  /* 0x0000000c04047981 */ /* 0x000ea8000c1e1900 */
[----:B------:R-:W2:Y:S01]  /*1310*/  LDG.E R7, desc[UR12][R6.64] ;  /* 0x0000000c06077981 */ /* 0x000ea2000c1e1900 */
[----:B------:R-:W-:Y:S02]  /*1320*/  IADD3 R16, PT, PT, R16, 0x1, RZ ;  /* 0x0000000110107810 */ /* 0x000fe40007ffe0ff */
[----:B------:R-:W-:Y:S02]  /*1330*/  IADD3 R11, PT, PT, R11, 0x1, RZ ;  /* 0x000000010b0b7810 */ /* 0x000fe40007ffe0ff */
[----:B------:R-:W-:-:S02]  /*1340*/  ISETP.NE.AND P0, PT, R16, RZ, PT ;  /* 0x000000ff1000720c */ /* 0x000fc40003f05270 */
[----:B------:R-:W-:Y:S01]  /*1350*/  IADD3 R13, PT, PT, R13, 0x1, RZ ;  /* 0x000000010d0d7810 */ /* 0x000fe20007ffe0ff */
[----:B--2---:R-:W-:-:S10]  /*1360*/  FFMA R12, R7, R4, R12 ;  /* 0x00000004070c7223 */ /* 0x004fd4000000000c */
[----:B------:R-:W-:Y:S05]  /*1370*/  @P0 BRA `(.L_x_9) ;  /* 0xfffffffc00d80947 */ /* 0x000fea000383ffff */
.L_x_4:
[----:B------:R-:W0:Y:S01]  /*1380*/  LDC.64 R2, c[0x0][0x380] ;  /* 0x0000e000ff027b82 */ /* 0x000e220000000a00 */
[----:B------:R-:W1:Y:S01]  /*1390*/  LDCU UR4, c[0x0][0x390] ;  /* 0x00007200ff0477ac */ /* 0x000e620008000800 */
[----:B------:R-:W-:-:S04]  /*13a0*/  FADD R15, R15, R12 ;  /* 0x0000000c0f0f7221 */ /* 0x000fc80000000000 */
[----:B------:R-:W-:-:S04]  /*13b0*/  FADD R15, R15, R10 ;  /* 0x0000000a0f0f7221 */ /* 0x000fc80000000000 */
[----:B------:R-:W-:Y:S01]  /*13c0*/  FADD R15, R15, R14 ;  /* 0x0000000e0f0f7221 */ /* 0x000fe20000000000 */
[----:B-1----:R-:W-:-:S04]  /*13d0*/  IMAD R9, R9, UR4, R0 ;  /* 0x0000000409097c24 */ /* 0x002fc8000f8e0200 */
[----:B0-----:R-:W-:-:S05]  /*13e0*/  IMAD.WIDE R2, R9, 0x4, R2 ;  /* 0x0000000409027825 */ /* 0x001fca00078e0202 */
[----:B------:R-:W-:Y:S01]  /*13f0*/  STG.E desc[UR12][R2.64], R15 ;  /* 0x0000000f02007986 */ /* 0x000fe2000c10190c */
[----:B------:R-:W-:Y:S05]  /*1400*/  EXIT ;  /* 0x000000000000794d */ /* 0x000fea0003800000 */
.L_x_10:
[----:B------:R-:W-:-:S00]  /*1410*/  BRA `(.L_x_10) ;  /* 0xfffffffc00fc7947 */ /* 0x000fc0000383ffff */
[----:B------:R-:W-:-:S00]  /*1420*/  NOP ;  /* 0x0000000000007918 */ /* 0x000fc00000000000 */
        /* <DEDUP_REMOVED lines=13> */
.L_x_11:


//--------------------- .nv.shared.reserved.0     --------------------------
	.section	.nv.shared.reserved.0,"aw",@nobits
	.weak		__nv_reservedSMEM_offset_0_alias
	.size		__nv_reservedSMEM_offset_0_alias, 0, 64
	.other		__nv_reservedSMEM_offset_0_alias,@"STO_CUDA_RESERVED_SHARED STV_DEFAULT"
__nv_reservedSMEM_offset_0_alias:
	.zero		0
	.zero		64


//--------------------- .nv.constant0._Z7mtmmultPfPKfii --------------------------
	.section	.nv.constant0._Z7mtmmultPfPKfii,"a",@progbits
	.sectionflags	@""
	.align	4
.nv.constant0._Z7mtmmultPfPKfii:
	.zero		920


//--------------------- SYMBOLS --------------------------

	.type		.nv.reservedSmem.offset0,@object
	.size		.nv.reservedSmem.offset0,0x4
